	.headerflags	@"EF_CUDA_TEXMODE_UNIFIED EF_CUDA_64BIT_ADDRESS EF_CUDA_ACCELERATORS EF_CUDA_SM90 EF_CUDA_VIRTUAL_SM(EF_CUDA_SM90)"
	.elftype	@"ET_EXEC"


//--------------------- .nv.info                  --------------------------
	.section	.nv.info,"",@"SHT_CUDA_INFO"
	.align	4


	//----- nvinfo : EIATTR_REGCOUNT
	.align		4
        /*0000*/ 	.byte	0x04, 0x2f
        /*0002*/ 	.short	(.L_2 - .L_1)
	.align		4
.L_1:
        /*0004*/ 	.word	index@(triton_per_fused_add_native_layer_norm_native_layer_norm_backward_10)
        /*0008*/ 	.word	0x00000018


	//----- nvinfo : EIATTR_MIN_STACK_SIZE
	.align		4
.L_2:
        /*000c*/ 	.byte	0x04, 0x12
        /*000e*/ 	.short	(.L_4 - .L_3)
	.align		4
.L_3:
        /*0010*/ 	.word	index@(triton_per_fused_add_native_layer_norm_native_layer_norm_backward_10)
        /*0014*/ 	.word	0x00000000


	//----- nvinfo : EIATTR_FRAME_SIZE
	.align		4
.L_4:
        /*0018*/ 	.byte	0x04, 0x11
        /*001a*/ 	.short	(.L_6 - .L_5)
	.align		4
.L_5:
        /*001c*/ 	.word	index@(triton_per_fused_add_native_layer_norm_native_layer_norm_backward_10)
        /*0020*/ 	.word	0x00000000


	//----- nvinfo : EIATTR_MIN_STACK_SIZE
	.align		4
.L_6:
        /*0024*/ 	.byte	0x04, 0x12
        /*0026*/ 	.short	(.L_8 - .L_7)
	.align		4
.L_7:
        /*0028*/ 	.word	index@(triton_per_fused_add_native_layer_norm_native_layer_norm_backward_10)
        /*002c*/ 	.word	0x00000000
.L_8:


//--------------------- .nv.info.triton_per_fused_add_native_layer_norm_native_layer_norm_backward_10 --------------------------
	.section	.nv.info.triton_per_fused_add_native_layer_norm_native_layer_norm_backward_10,"",@"SHT_CUDA_INFO"
	.sectionflags	@""
	.align	4


	//----- nvinfo : EIATTR_CUDA_API_VERSION
	.align		4
        /*0000*/ 	.byte	0x04, 0x37
        /*0002*/ 	.short	(.L_10 - .L_9)
.L_9:
        /*0004*/ 	.word	0x0000007c


	//----- nvinfo : EIATTR_KPARAM_INFO
	.align		4
.L_10:
        /*0008*/ 	.byte	0x04, 0x17
        /*000a*/ 	.short	(.L_12 - .L_11)
.L_11:
        /*000c*/ 	.word	0x00000000
        /*0010*/ 	.short	0x0008
        /*0012*/ 	.short	0x003c
        /*0014*/ 	.byte	0x00, 0xf0, 0x11, 0x00


	//----- nvinfo : EIATTR_KPARAM_INFO
	.align		4
.L_12:
        /*0018*/ 	.byte	0x04, 0x17
        /*001a*/ 	.short	(.L_14 - .L_13)
.L_13:
        /*001c*/ 	.word	0x00000000
        /*0020*/ 	.short	0x0007
        /*0022*/ 	.short	0x0038
        /*0024*/ 	.byte	0x00, 0xf0, 0x11, 0x00


	//----- nvinfo : EIATTR_KPARAM_INFO
	.align		4
.L_14:
        /*0028*/ 	.byte	0x04, 0x17
        /*002a*/ 	.short	(.L_16 - .L_15)
.L_15:
        /*002c*/ 	.word	0x00000000
        /*0030*/ 	.short	0x0006
        /*0032*/ 	.short	0x0030
        /*0034*/ 	.byte	0x00, 0xf4, 0x21, 0x00


	//----- nvinfo : EIATTR_KPARAM_INFO
	.align		4
.L_16:
        /*0038*/ 	.byte	0x04, 0x17
        /*003a*/ 	.short	(.L_18 - .L_17)
.L_17:
        /*003c*/ 	.word	0x00000000
        /*0040*/ 	.short	0x0005
        /*0042*/ 	.short	0x0028
        /*0044*/ 	.byte	0x00, 0xf4, 0x21, 0x00


	//----- nvinfo : EIATTR_KPARAM_INFO
	.align		4
.L_18:
        /*0048*/ 	.byte	0x04, 0x17
        /*004a*/ 	.short	(.L_20 - .L_19)
.L_19:
        /*004c*/ 	.word	0x00000000
        /*0050*/ 	.short	0x0004
        /*0052*/ 	.short	0x0020
        /*0054*/ 	.byte	0x00, 0xf4, 0x21, 0x00


	//----- nvinfo : EIATTR_KPARAM_INFO
	.align		4
.L_20:
        /*0058*/ 	.byte	0x04, 0x17
        /*005a*/ 	.short	(.L_22 - .L_21)
.L_21:
        /*005c*/ 	.word	0x00000000
        /*0060*/ 	.short	0x0003
        /*0062*/ 	.short	0x0018
        /*0064*/ 	.byte	0x00, 0xf4, 0x21, 0x00


	//----- nvinfo : EIATTR_KPARAM_INFO
	.align		4
.L_22:
        /*0068*/ 	.byte	0x04, 0x17
        /*006a*/ 	.short	(.L_24 - .L_23)
.L_23:
        /*006c*/ 	.word	0x00000000
        /*0070*/ 	.short	0x0002
        /*0072*/ 	.short	0x0010
        /*0074*/ 	.byte	0x00, 0xf4, 0x21, 0x00


	//----- nvinfo : EIATTR_KPARAM_INFO
	.align		4
.L_24:
        /*0078*/ 	.byte	0x04, 0x17
        /*007a*/ 	.short	(.L_26 - .L_25)
.L_25:
        /*007c*/ 	.word	0x00000000
        /*0080*/ 	.short	0x0001
        /*0082*/ 	.short	0x0008
        /*0084*/ 	.byte	0x00, 0xf4, 0x21, 0x00


	//----- nvinfo : EIATTR_KPARAM_INFO
	.align		4
.L_26:
        /*0088*/ 	.byte	0x04, 0x17
        /*008a*/ 	.short	(.L_28 - .L_27)
.L_27:
        /*008c*/ 	.word	0x00000000
        /*0090*/ 	.short	0x0000
        /*0092*/ 	.short	0x0000
        /*0094*/ 	.byte	0x00, 0xf4, 0x21, 0x00


	//----- nvinfo : EIATTR_SPARSE_MMA_MASK
	.align		4
.L_28:
        /*0098*/ 	.byte	0x03, 0x50
        /*009a*/ 	.short	0x0000


	//----- nvinfo : EIATTR_MAXREG_COUNT
	.align		4
        /*009c*/ 	.byte	0x03, 0x1b
        /*009e*/ 	.short	0x00ff


	//----- nvinfo : EIATTR_COOP_GROUP_MASK_REGIDS
	.align		4
        /*00a0*/ 	.byte	0x04, 0x29
        /*00a2*/ 	.short	(.L_30 - .L_29)


	//   ....[0]....
.L_29:
        /*00a4*/ 	.word	0xffffffff


	//   ....[1]....
        /*00a8*/ 	.word	0xffffffff


	//   ....[2]....
        /*00ac*/ 	.word	0xffffffff


	//   ....[3]....
        /*00b0*/ 	.word	0xffffffff


	//   ....[4]....
        /*00b4*/ 	.word	0xffffffff


	//   ....[5]....
        /*00b8*/ 	.word	0xffffffff


	//   ....[6]....
        /*00bc*/ 	.word	0xffffffff


	//   ....[7]....
        /*00c0*/ 	.word	0xffffffff


	//   ....[8]....
        /*00c4*/ 	.word	0xffffffff


	//   ....[9]....
        /*00c8*/ 	.word	0xffffffff


	//   ....[10]....
        /*00cc*/ 	.word	0xffffffff


	//   ....[11]....
        /*00d0*/ 	.word	0xffffffff


	//----- nvinfo : EIATTR_COOP_GROUP_INSTR_OFFSETS
	.align		4
.L_30:
        /*00d4*/ 	.byte	0x04, 0x28
        /*00d6*/ 	.short	(.L_32 - .L_31)


	//   ....[0]....
.L_31:
        /*00d8*/ 	.word	0x00000220


	//   ....[1]....
        /*00dc*/ 	.word	0x00000240


	//   ....[2]....
        /*00e0*/ 	.word	0x00000260


	//   ....[3]....
        /*00e4*/ 	.word	0x00000290


	//   ....[4]....
        /*00e8*/ 	.word	0x000002c0


	//   ....[5]....
        /*00ec*/ 	.word	0x000003b0


	//   ....[6]....
        /*00f0*/ 	.word	0x00000450


	//   ....[7]....
        /*00f4*/ 	.word	0x00000470


	//   ....[8]....
        /*00f8*/ 	.word	0x00000490


	//   ....[9]....
        /*00fc*/ 	.word	0x000004b0


	//   ....[10]....
        /*0100*/ 	.word	0x000004d0


	//   ....[11]....
        /*0104*/ 	.word	0x00000550


	//----- nvinfo : EIATTR_EXIT_INSTR_OFFSETS
	.align		4
.L_32:
        /*0108*/ 	.byte	0x04, 0x1c
        /*010a*/ 	.short	(.L_34 - .L_33)


	//   ....[0]....
.L_33:
        /*010c*/ 	.word	0x00000670


	//   ....[1]....
        /*0110*/ 	.word	0x000006a0


	//----- nvinfo : EIATTR_REQNTID
	.align		4
.L_34:
        /*0114*/ 	.byte	0x04, 0x10
        /*0116*/ 	.short	(.L_36 - .L_35)
.L_35:
        /*0118*/ 	.word	0x00000040
        /*011c*/ 	.word	0x00000001
        /*0120*/ 	.word	0x00000001


	//----- nvinfo : EIATTR_CBANK_PARAM_SIZE
	.align		4
.L_36:
        /*0124*/ 	.byte	0x03, 0x19
        /*0126*/ 	.short	0x0040


	//----- nvinfo : EIATTR_PARAM_CBANK
	.align		4
        /*0128*/ 	.byte	0x04, 0x0a
        /*012a*/ 	.short	(.L_38 - .L_37)
	.align		4
.L_37:
        /*012c*/ 	.word	index@(.nv.constant0.triton_per_fused_add_native_layer_norm_native_layer_norm_backward_10)
        /*0130*/ 	.short	0x0210
        /*0132*/ 	.short	0x0040


	//----- nvinfo : EIATTR_SW_WAR
	.align		4
.L_38:
        /*0134*/ 	.byte	0x04, 0x36
        /*0136*/ 	.short	(.L_40 - .L_39)
.L_39:
        /*0138*/ 	.word	0x00000008
.L_40:


//--------------------- .nv.callgraph             --------------------------
	.section	.nv.callgraph,"",@"SHT_CUDA_CALLGRAPH"
	.align	4
	.sectionentsize	8
	.align		4
        /*0000*/ 	.word	0x00000000
	.align		4
        /*0004*/ 	.word	0xffffffff
	.align		4
        /*0008*/ 	.word	0x00000000
	.align		4
        /*000c*/ 	.word	0xfffffffe
	.align		4
        /*0010*/ 	.word	0x00000000
	.align		4
        /*0014*/ 	.word	0xfffffffd
	.align		4
        /*0018*/ 	.word	0x00000000
	.align		4
        /*001c*/ 	.word	0xfffffffc


//--------------------- .nv.constant4             --------------------------
	.section	.nv.constant4,"a",@progbits
	.align	8
	.align		8
.nv.constant4:
        /*0000*/ 	.dword	_$_str


//--------------------- .text.triton_per_fused_add_native_layer_norm_native_layer_norm_backward_10 --------------------------
	.section	.text.triton_per_fused_add_native_layer_norm_native_layer_norm_backward_10,"ax",@progbits
	.sectionflags	@"SHF_BARRIERS=1"
	.align	128
        .global         triton_per_fused_add_native_layer_norm_native_layer_norm_backward_10
        .type           triton_per_fused_add_native_layer_norm_native_layer_norm_backward_10,@function
        .size           triton_per_fused_add_native_layer_norm_native_layer_norm_backward_10,(.L_x_1 - triton_per_fused_add_native_layer_norm_native_layer_norm_backward_10)
        .other          triton_per_fused_add_native_layer_norm_native_layer_norm_backward_10,@"STO_CUDA_ENTRY STV_DEFAULT"
triton_per_fused_add_native_layer_norm_native_layer_norm_backward_10:
.text.triton_per_fused_add_native_layer_norm_native_layer_norm_backward_10:
[----:B------:R-:W0:Y:S02]  /*0000*/  LDC R1, c[0x0][0x28] ;  /* 0x00000a00ff017b82 */ /* 0x000e240000000800 */
[----:B------:R-:W1:Y:S01]  /*0010*/  S2R R15, SR_TID.X ;  /* 0x00000000000f7919 */ /* 0x000e620000002100 */
[----:B------:R-:W2:Y:S01]  /*0020*/  LDC.64 R2, c[0x0][0x210] ;  /* 0x00008400ff027b82 */ /* 0x000ea20000000a00 */
[----:B------:R-:W-:Y:S01]  /*0030*/  CS2R R8, SRZ ;  /* 0x0000000000087805 */ /* 0x000fe2000001ff00 */
[----:B------:R-:W-:Y:S01]  /*0040*/  ULDC.64 UR6, c[0x0][0x208] ;  /* 0x0000820000067ab9 */ /* 0x000fe20000000a00 */
[----:B------:R-:W3:Y:S01]  /*0050*/  S2R R0, SR_CTAID.X ;  /* 0x0000000000007919 */ /* 0x000ee20000002500 */
[----:B------:R-:W-:-:S04]  /*0060*/  CS2R R10, SRZ ;  /* 0x00000000000a7805 */ /* 0x000fc8000001ff00 */
[----:B------:R-:W4:Y:S08]  /*0070*/  LDC.64 R16, c[0x0][0x218] ;  /* 0x00008600ff107b82 */ /* 0x000f300000000a00 */
[----:B------:R-:W5:Y:S01]  /*0080*/  LDC.64 R18, c[0x0][0x220] ;  /* 0x00008800ff127b82 */ /* 0x000f620000000a00 */
[----:B-1----:R-:W-:-:S04]  /*0090*/  SHF.L.U32 R7, R15, 0x1, RZ ;  /* 0x000000010f077819 */ /* 0x002fc800000006ff */
[----:B------:R-:W-:Y:S02]  /*00a0*/  LOP3.LUT R7, R7, 0x7e, RZ, 0xc0, !PT ;  /* 0x0000007e07077812 */ /* 0x000fe400078ec0ff */
[C---:B---3--:R-:W-:Y:S02]  /*00b0*/  ISETP.GE.AND P1, PT, R0.reuse, 0x90, PT ;  /* 0x000000900000780c */ /* 0x048fe40003f26270 */
[----:B------:R-:W-:Y:S01]  /*00c0*/  LEA R4, R0, R7, 0x7 ;  /* 0x0000000700047211 */ /* 0x000fe200078e38ff */
[----:B-----5:R-:W-:-:S04]  /*00d0*/  IMAD.WIDE.U32 R18, R7, 0x4, R18 ;  /* 0x0000000407127825 */ /* 0x020fc800078e0012 */
[C---:B--2---:R-:W-:Y:S01]  /*00e0*/  IMAD.WIDE R2, R4.reuse, 0x4, R2 ;  /* 0x0000000404027825 */ /* 0x044fe200078e0202 */
[----:B------:R-:W2:Y:S03]  /*00f0*/  LDG.E.EL.64 R12, desc[UR6][R18.64] ;  /* 0x00000006120c7981 */ /* 0x000ea6000c2e1b00 */
[----:B----4-:R-:W-:Y:S02]  /*0100*/  IMAD.WIDE R16, R4, 0x4, R16 ;  /* 0x0000000404107825 */ /* 0x010fe400078e0210 */
[----:B------:R-:W3:Y:S04]  /*0110*/  @!P1 LDG.E.64 R8, desc[UR6][R2.64] ;  /* 0x0000000602089981 */ /* 0x000ee8000c1e1b00 */
[----:B------:R-:W4:Y:S01]  /*0120*/  @!P1 LDG.E.64 R10, desc[UR6][R16.64] ;  /* 0x00000006100a9981 */ /* 0x000f22000c1e1b00 */
[----:B------:R-:W1:Y:S01]  /*0130*/  S2UR UR5, SR_CgaCtaId ;  /* 0x00000000000579c3 */ /* 0x000e620000008800 */
[C---:B------:R-:W-:Y:S01]  /*0140*/  LOP3.LUT P2, RZ, R15.reuse, 0x1f, RZ, 0xc0, !PT ;  /* 0x0000001f0fff7812 */ /* 0x040fe2000784c0ff */
[----:B------:R-:W-:Y:S01]  /*0150*/  UMOV UR4, 0x400 ;  /* 0x0000040000047882 */ /* 0x000fe20000000000 */
[----:B------:R-:W-:Y:S01]  /*0160*/  ISETP.GE.AND P3, PT, R15, 0x2, PT ;  /* 0x000000020f00780c */ /* 0x000fe20003f66270 */
[----:B-1----:R-:W-:Y:S01]  /*0170*/  UPRMT UR4, UR5, 0x654, UR4 ;  /* 0x0000065405047896 */ /* 0x002fe20008000004 */
[----:B---3--:R-:W-:-:S02]  /*0180*/  SEL R14, R9, RZ, !P1 ;  /* 0x000000ff090e7207 */ /* 0x008fc40004800000 */
[----:B------:R-:W-:Y:S02]  /*0190*/  SEL R9, R8, RZ, !P1 ;  /* 0x000000ff08097207 */ /* 0x000fe40004800000 */
[----:B----4-:R-:W-:Y:S01]  /*01a0*/  SEL R8, R11, RZ, !P1 ;  /* 0x000000ff0b087207 */ /* 0x010fe20004800000 */
[----:B--2---:R-:W-:Y:S01]  /*01b0*/  FADD R13, R14, R13 ;  /* 0x0000000d0e0d7221 */ /* 0x004fe20000000000 */
[----:B------:R-:W-:Y:S01]  /*01c0*/  SEL R10, R10, RZ, !P1 ;  /* 0x000000ff0a0a7207 */ /* 0x000fe20004800000 */
[----:B------:R-:W-:Y:S02]  /*01d0*/  FADD R9, R9, R12 ;  /* 0x0000000c09097221 */ /* 0x000fe40000000000 */
[----:B------:R-:W-:Y:S02]  /*01e0*/  FADD R12, R8, R13 ;  /* 0x0000000d080c7221 */ /* 0x000fe40000000000 */
[----:B------:R-:W-:-:S04]  /*01f0*/  FADD R13, R10, R9 ;  /* 0x000000090a0d7221 */ /* 0x000fc80000000000 */
[----:B------:R-:W-:-:S05]  /*0200*/  FADD R8, R12, R13 ;  /* 0x0000000d0c087221 */ /* 0x000fca0000000000 */
[----:B------:R-:W-:-:S05]  /*0210*/  FSEL R8, R8, RZ, !P1 ;  /* 0x000000ff08087208 */ /* 0x000fca0004800000 */
[----:B------:R-:W1:Y:S02]  /*0220*/  SHFL.BFLY PT, R9, R8, 0x10, 0x1f ;  /* 0x0e001f0008097f89 */ /* 0x000e6400000e0000 */
[----:B-1----:R-:W-:-:S05]  /*0230*/  FADD R14, R8, R9 ;  /* 0x00000009080e7221 */ /* 0x002fca0000000000 */
[----:B------:R-:W1:Y:S02]  /*0240*/  SHFL.BFLY PT, R9, R14, 0x8, 0x1f ;  /* 0x0d001f000e097f89 */ /* 0x000e6400000e0000 */
[----:B-1----:R-:W-:-:S05]  /*0250*/  FADD R16, R14, R9 ;  /* 0x000000090e107221 */ /* 0x002fca0000000000 */
[----:B------:R-:W1:Y:S02]  /*0260*/  SHFL.BFLY PT, R9, R16, 0x4, 0x1f ;  /* 0x0c801f0010097f89 */ /* 0x000e6400000e0000 */
[----:B-1----:R-:W-:Y:S02]  /*0270*/  FADD R17, R16, R9 ;  /* 0x0000000910117221 */ /* 0x002fe40000000000 */
[----:B------:R-:W1:Y:S03]  /*0280*/  LDC.64 R8, c[0x0][0x230] ;  /* 0x00008c00ff087b82 */ /* 0x000e660000000a00 */
[----:B------:R-:W2:Y:S02]  /*0290*/  SHFL.BFLY PT, R10, R17, 0x2, 0x1f ;  /* 0x0c401f00110a7f89 */ /* 0x000ea400000e0000 */
[----:B--2---:R-:W-:-:S03]  /*02a0*/  FADD R18, R17, R10 ;  /* 0x0000000a11127221 */ /* 0x004fc60000000000 */
[----:B------:R-:W2:Y:S02]  /*02b0*/  LDC.64 R10, c[0x0][0x228] ;  /* 0x00008a00ff0a7b82 */ /* 0x000ea40000000a00 */
[----:B------:R-:W3:Y:S01]  /*02c0*/  SHFL.BFLY PT, R19, R18, 0x1, 0x1f ;  /* 0x0c201f0012137f89 */ /* 0x000ee200000e0000 */
[----:B------:R-:W-:-:S04]  /*02d0*/  SHF.R.U32.HI R14, RZ, 0x3, R15 ;  /* 0x00000003ff0e7819 */ /* 0x000fc8000001160f */
[----:B------:R-:W-:Y:S01]  /*02e0*/  LOP3.LUT R14, R14, 0x4, RZ, 0xc0, !PT ;  /* 0x000000040e0e7812 */ /* 0x000fe200078ec0ff */
[----:B--2---:R-:W-:-:S04]  /*02f0*/  IMAD.WIDE.U32 R16, R7, 0x4, R10 ;  /* 0x0000000407107825 */ /* 0x004fc800078e000a */
[----:B---3--:R-:W-:Y:S01]  /*0300*/  FADD R21, R18, R19 ;  /* 0x0000001312157221 */ /* 0x008fe20000000000 */
[----:B-1----:R-:W-:Y:S02]  /*0310*/  IMAD.WIDE.U32 R10, R7, 0x4, R8 ;  /* 0x00000004070a7825 */ /* 0x002fe400078e0008 */
[----:B------:R1:W2:Y:S04]  /*0320*/  LDG.E.EL.64 R8, desc[UR6][R16.64] ;  /* 0x0000000610087981 */ /* 0x0002a8000c2e1b00 */
[----:B------:R-:W-:Y:S04]  /*0330*/  @!P2 STS [R14+UR4], R21 ;  /* 0x000000150e00a988 */ /* 0x000fe80008000804 */
[----:B------:R-:W2:Y:S01]  /*0340*/  LDG.E.EL.64 R10, desc[UR6][R10.64] ;  /* 0x000000060a0a7981 */ /* 0x000ea2000c2e1b00 */
[C---:B------:R-:W-:Y:S01]  /*0350*/  LEA R7, R15.reuse, UR4, 0x2 ;  /* 0x000000040f077c11 */ /* 0x040fe2000f8e10ff */
[----:B------:R-:W-:Y:S06]  /*0360*/  BAR.SYNC.DEFER_BLOCKING 0x0 ;  /* 0x0000000000007b1d */ /* 0x000fec0000010000 */
[----:B------:R-:W3:Y:S01]  /*0370*/  @!P3 LDS R6, [R7] ;  /* 0x000000000706b984 */ /* 0x000ee20000000800 */
[----:B------:R-:W-:-:S04]  /*0380*/  LOP3.LUT R18, R15, 0x1, RZ, 0xc0, !PT ;  /* 0x000000010f127812 */ /* 0x000fc800078ec0ff */
[----:B------:R-:W-:-:S04]  /*0390*/  ISETP.NE.U32.AND P0, PT, R18, 0x1, PT ;  /* 0x000000011200780c */ /* 0x000fc80003f05070 */
[----:B------:R-:W-:Y:S01]  /*03a0*/  ISETP.LT.AND P0, PT, R15, 0x2, P0 ;  /* 0x000000020f00780c */ /* 0x000fe20000701270 */
[----:B---3--:R-:W3:Y:S02]  /*03b0*/  SHFL.BFLY PT, R19, R6, 0x1, 0x1f ;  /* 0x0c201f0006137f89 */ /* 0x008ee400000e0000 */
[----:B---3--:R-:W-:-:S10]  /*03c0*/  FADD R18, R6, R19 ;  /* 0x0000001306127221 */ /* 0x008fd40000000000 */
[----:B------:R-:W-:Y:S01]  /*03d0*/  @P0 STS [R7], R18 ;  /* 0x0000001207000388 */ /* 0x000fe20000000800 */
[----:B------:R-:W-:Y:S06]  /*03e0*/  BAR.SYNC.DEFER_BLOCKING 0x0 ;  /* 0x0000000000007b1d */ /* 0x000fec0000010000 */
[----:B-1----:R-:W1:Y:S02]  /*03f0*/  LDS R17, [UR4] ;  /* 0x00000004ff117984 */ /* 0x002e640008000800 */
[C---:B-1----:R-:W-:Y:S01]  /*0400*/  FFMA R12, R17.reuse, -0.0078125, R12 ;  /* 0xbc000000110c7823 */ /* 0x042fe2000000000c */
[----:B------:R-:W-:-:S03]  /*0410*/  FFMA R13, R17, -0.0078125, R13 ;  /* 0xbc000000110d7823 */ /* 0x000fc6000000000d */
[----:B------:R-:W-:-:S04]  /*0420*/  FMUL R16, R12, R12 ;  /* 0x0000000c0c107220 */ /* 0x000fc80000400000 */
[----:B------:R-:W-:-:S05]  /*0430*/  FFMA R16, R13, R13, R16 ;  /* 0x0000000d0d107223 */ /* 0x000fca0000000010 */
[----:B------:R-:W-:-:S05]  /*0440*/  FSEL R16, R16, RZ, !P1 ;  /* 0x000000ff10107208 */ /* 0x000fca0004800000 */
[----:B------:R-:W1:Y:S02]  /*0450*/  SHFL.BFLY PT, R17, R16, 0x10, 0x1f ;  /* 0x0e001f0010117f89 */ /* 0x000e6400000e0000 */
[----:B-1----:R-:W-:-:S05]  /*0460*/  FADD R17, R16, R17 ;  /* 0x0000001110117221 */ /* 0x002fca0000000000 */
[----:B------:R-:W1:Y:S02]  /*0470*/  SHFL.BFLY PT, R6, R17, 0x8, 0x1f ;  /* 0x0d001f0011067f89 */ /* 0x000e6400000e0000 */
[----:B-1----:R-:W-:-:S05]  /*0480*/  FADD R6, R17, R6 ;  /* 0x0000000611067221 */ /* 0x002fca0000000000 */
[----:B------:R-:W1:Y:S02]  /*0490*/  SHFL.BFLY PT, R19, R6, 0x4, 0x1f ;  /* 0x0c801f0006137f89 */ /* 0x000e6400000e0000 */
[----:B-1----:R-:W-:-:S05]  /*04a0*/  FADD R19, R6, R19 ;  /* 0x0000001306137221 */ /* 0x002fca0000000000 */
[----:B------:R-:W1:Y:S02]  /*04b0*/  SHFL.BFLY PT, R18, R19, 0x2, 0x1f ;  /* 0x0c401f0013127f89 */ /* 0x000e6400000e0000 */
[----:B-1----:R-:W-:-:S05]  /*04c0*/  FADD R18, R19, R18 ;  /* 0x0000001213127221 */ /* 0x002fca0000000000 */
[----:B------:R-:W1:Y:S02]  /*04d0*/  SHFL.BFLY PT, R21, R18, 0x1, 0x1f ;  /* 0x0c201f0012157f89 */ /* 0x000e6400000e0000 */
[----:B-1----:R-:W-:Y:S01]  /*04e0*/  FADD R21, R18, R21 ;  /* 0x0000001512157221 */ /* 0x002fe20000000000 */
[----:B------:R-:W-:Y:S01]  /*04f0*/  BAR.SYNC.DEFER_BLOCKING 0x0 ;  /* 0x0000000000007b1d */ /* 0x000fe20000010000 */
[----:B------:R-:W-:-:S07]  /*0500*/  HFMA2.MMA R17, -RZ, RZ, 1, 0 ;  /* 0x3c000000ff117435 */ /* 0x000fce00000001ff */
[----:B------:R-:W1:Y:S01]  /*0510*/  LDC.64 R18, c[0x0][0x240] ;  /* 0x00009000ff127b82 */ /* 0x000e620000000a00 */
[----:B------:R-:W-:Y:S07]  /*0520*/  @!P2 STS [R14+UR4], R21 ;  /* 0x000000150e00a988 */ /* 0x000fee0008000804 */
[----:B------:R-:W-:Y:S06]  /*0530*/  BAR.SYNC.DEFER_BLOCKING 0x0 ;  /* 0x0000000000007b1d */ /* 0x000fec0000010000 */
[----:B------:R-:W3:Y:S04]  /*0540*/  @!P3 LDS R5, [R7] ;  /* 0x000000000705b984 */ /* 0x000ee80000000800 */
[----:B---3--:R-:W3:Y:S02]  /*0550*/  SHFL.BFLY PT, R16, R5, 0x1, 0x1f ;  /* 0x0c201f0005107f89 */ /* 0x008ee400000e0000 */
[----:B---3--:R-:W-:-:S05]  /*0560*/  FADD R6, R5, R16 ;  /* 0x0000001005067221 */ /* 0x008fca0000000000 */
[----:B------:R1:W-:Y:S01]  /*0570*/  @P0 STS [R7], R6 ;  /* 0x0000000607000388 */ /* 0x0003e20000000800 */
[----:B------:R-:W-:Y:S06]  /*0580*/  BAR.SYNC.DEFER_BLOCKING 0x0 ;  /* 0x0000000000007b1d */ /* 0x000fec0000010000 */
[----:B------:R-:W3:Y:S01]  /*0590*/  LDS R16, [UR4] ;  /* 0x00000004ff107984 */ /* 0x000ee20008000800 */
[----:B------:R-:W-:-:S04]  /*05a0*/  LOP3.LUT P0, RZ, R15, 0x3f, RZ, 0xc0, !PT ;  /* 0x0000003f0fff7812 */ /* 0x000fc8000780c0ff */
[C---:B------:R-:W-:Y:S01]  /*05b0*/  ISETP.LT.AND P0, PT, R0.reuse, 0x90, !P0 ;  /* 0x000000900000780c */ /* 0x040fe20004701270 */
[----:B-1----:R-:W-:-:S04]  /*05c0*/  IMAD.WIDE R6, R0, 0x4, R18 ;  /* 0x0000000400067825 */ /* 0x002fc800078e0212 */
[----:B---3--:R-:W-:Y:S02]  /*05d0*/  FFMA R20, R16, R17, 9.9999997473787516356e-06 ;  /* 0x3727c5ac10147423 */ /* 0x008fe40000000011 */
[----:B------:R-:W1:Y:S04]  /*05e0*/  LDC.64 R16, c[0x0][0x238] ;  /* 0x00008e00ff107b82 */ /* 0x000e680000000a00 */
[----:B------:R-:W3:Y:S02]  /*05f0*/  MUFU.RSQ R20, R20 ;  /* 0x0000001400147308 */ /* 0x000ee40000001400 */
[-C--:B---3--:R-:W-:Y:S01]  /*0600*/  FMUL R14, R13, R20.reuse ;  /* 0x000000140d0e7220 */ /* 0x088fe20000400000 */
[----:B------:R-:W-:-:S03]  /*0610*/  FMUL R15, R12, R20 ;  /* 0x000000140c0f7220 */ /* 0x000fc60000400000 */
[----:B--2---:R-:W-:Y:S01]  /*0620*/  FFMA R8, R8, R14, R10 ;  /* 0x0000000e08087223 */ /* 0x004fe2000000000a */
[----:B------:R-:W-:Y:S01]  /*0630*/  FFMA R9, R9, R15, R11 ;  /* 0x0000000f09097223 */ /* 0x000fe2000000000b */
[----:B-1----:R-:W-:Y:S01]  /*0640*/  IMAD.WIDE R4, R4, 0x4, R16 ;  /* 0x0000000404047825 */ /* 0x002fe200078e0210 */
[----:B------:R1:W-:Y:S04]  /*0650*/  @!P1 STG.E.64 desc[UR6][R2.64], R14 ;  /* 0x0000000e02009986 */ /* 0x0003e8000c101b06 */
[----:B------:R1:W-:Y:S01]  /*0660*/  @!P1 STG.E.64 desc[UR6][R4.64], R8 ;  /* 0x0000000804009986 */ /* 0x0003e2000c101b06 */
[----:B------:R-:W-:Y:S05]  /*0670*/  @!P0 EXIT ;  /* 0x000000000000894d */ /* 0x000fea0003800000 */
[----:B-1----:R-:W-:-:S05]  /*0680*/  FMUL R3, R20, 0.0078125 ;  /* 0x3c00000014037820 */ /* 0x002fca0000400000 */
[----:B------:R-:W-:Y:S01]  /*0690*/  STG.E desc[UR6][R6.64], R3 ;  /* 0x0000000306007986 */ /* 0x000fe2000c101906 */
[----:B------:R-:W-:Y:S05]  /*06a0*/  EXIT ;  /* 0x000000000000794d */ /* 0x000fea0003800000 */
.L_x_0:
[----:B------:R-:W-:-:S00]  /*06b0*/  BRA `(.L_x_0) ;  /* 0xfffffffc00fc7947 */ /* 0x000fc0000383ffff */
[----:B------:R-:W-:-:S00]  /*06c0*/  NOP ;  /* 0x0000000000007918 */ /* 0x000fc00000000000 */
        /* <DEDUP_REMOVED lines=11> */
.L_x_1:


//--------------------- .nv.global.init           --------------------------
	.section	.nv.global.init,"aw",@progbits
.nv.global.init:
	.type		_$_str,@object
	.size		_$_str,(.L_0 - _$_str)
_$_str:
        /*0000*/ 	.byte	0x5f, 0x5f, 0x43, 0x55, 0x44, 0x41, 0x5f, 0x46, 0x54, 0x5a, 0x00
.L_0:


//--------------------- .nv.shared.triton_per_fused_add_native_layer_norm_native_layer_norm_backward_10 --------------------------
	.section	.nv.shared.triton_per_fused_add_native_layer_norm_native_layer_norm_backward_10,"aw",@nobits
	.sectionflags	@""
	.align	16
	.zero		1024


//--------------------- .nv.constant0.triton_per_fused_add_native_layer_norm_native_layer_norm_backward_10 --------------------------
	.section	.nv.constant0.triton_per_fused_add_native_layer_norm_native_layer_norm_backward_10,"a",@progbits
	.sectionflags	@""
	.align	4
.nv.constant0.triton_per_fused_add_native_layer_norm_native_layer_norm_backward_10:
	.zero		592
